//
// Generated by NVIDIA NVVM Compiler
//
// Compiler Build ID: CL-36424714
// Cuda compilation tools, release 13.0, V13.0.88
// Based on NVVM 20.0.0
//

.version 9.0
.target sm_100
.address_size 64

	// .globl	_Z24matrix_vector_dot_kernelPKfS0_Pfiiii

.visible .entry _Z24matrix_vector_dot_kernelPKfS0_Pfiiii(
	.param .u64 .ptr .align 1 _Z24matrix_vector_dot_kernelPKfS0_Pfiiii_param_0,
	.param .u64 .ptr .align 1 _Z24matrix_vector_dot_kernelPKfS0_Pfiiii_param_1,
	.param .u64 .ptr .align 1 _Z24matrix_vector_dot_kernelPKfS0_Pfiiii_param_2,
	.param .u32 _Z24matrix_vector_dot_kernelPKfS0_Pfiiii_param_3,
	.param .u32 _Z24matrix_vector_dot_kernelPKfS0_Pfiiii_param_4,
	.param .u32 _Z24matrix_vector_dot_kernelPKfS0_Pfiiii_param_5,
	.param .u32 _Z24matrix_vector_dot_kernelPKfS0_Pfiiii_param_6
)
{
	.reg .pred 	%p<11>;
	.reg .b32 	%r<41>;
	.reg .b32 	%f<112>;
	.reg .b64 	%rd<58>;

	ld.param.u64 	%rd10, [_Z24matrix_vector_dot_kernelPKfS0_Pfiiii_param_0];
	ld.param.u64 	%rd11, [_Z24matrix_vector_dot_kernelPKfS0_Pfiiii_param_1];
	ld.param.u64 	%rd9, [_Z24matrix_vector_dot_kernelPKfS0_Pfiiii_param_2];
	ld.param.u32 	%r27, [_Z24matrix_vector_dot_kernelPKfS0_Pfiiii_param_3];
	ld.param.u32 	%r24, [_Z24matrix_vector_dot_kernelPKfS0_Pfiiii_param_4];
	ld.param.u32 	%r25, [_Z24matrix_vector_dot_kernelPKfS0_Pfiiii_param_5];
	ld.param.u32 	%r26, [_Z24matrix_vector_dot_kernelPKfS0_Pfiiii_param_6];
	cvta.to.global.u64 	%rd1, %rd11;
	cvta.to.global.u64 	%rd2, %rd10;
	mov.u32 	%r28, %ctaid.x;
	mov.u32 	%r29, %ntid.x;
	mov.u32 	%r30, %tid.x;
	mad.lo.s32 	%r1, %r28, %r29, %r30;
	setp.ge.s32 	%p1, %r1, %r27;
	@%p1 bra 	$L__BB0_15;
	setp.lt.s32 	%p2, %r24, 1;
	mov.f32 	%f111, 0f00000000;
	@%p2 bra 	$L__BB0_14;
	mul.lo.s32 	%r2, %r25, %r1;
	and.b32  	%r3, %r24, 15;
	setp.lt.u32 	%p3, %r24, 16;
	mov.f32 	%f111, 0f00000000;
	mov.b32 	%r37, 0;
	@%p3 bra 	$L__BB0_5;
	and.b32  	%r37, %r24, 2147483632;
	neg.s32 	%r35, %r37;
	shl.b32 	%r6, %r26, 4;
	add.s64 	%rd56, %rd1, 32;
	mov.f32 	%f111, 0f00000000;
	mul.wide.s32 	%rd14, %r26, 4;
	mov.u32 	%r34, %r2;
$L__BB0_4:
	.pragma "nounroll";
	mul.wide.s32 	%rd12, %r34, 4;
	add.s64 	%rd13, %rd2, %rd12;
	ld.global.f32 	%f18, [%rd13];
	ld.global.f32 	%f19, [%rd56+-32];
	fma.rn.f32 	%f20, %f18, %f19, %f111;
	add.s64 	%rd15, %rd13, %rd14;
	ld.global.f32 	%f21, [%rd15];
	ld.global.f32 	%f22, [%rd56+-28];
	fma.rn.f32 	%f23, %f21, %f22, %f20;
	add.s64 	%rd16, %rd15, %rd14;
	ld.global.f32 	%f24, [%rd16];
	ld.global.f32 	%f25, [%rd56+-24];
	fma.rn.f32 	%f26, %f24, %f25, %f23;
	add.s64 	%rd17, %rd16, %rd14;
	ld.global.f32 	%f27, [%rd17];
	ld.global.f32 	%f28, [%rd56+-20];
	fma.rn.f32 	%f29, %f27, %f28, %f26;
	add.s64 	%rd18, %rd17, %rd14;
	ld.global.f32 	%f30, [%rd18];
	ld.global.f32 	%f31, [%rd56+-16];
	fma.rn.f32 	%f32, %f30, %f31, %f29;
	add.s64 	%rd19, %rd18, %rd14;
	ld.global.f32 	%f33, [%rd19];
	ld.global.f32 	%f34, [%rd56+-12];
	fma.rn.f32 	%f35, %f33, %f34, %f32;
	add.s64 	%rd20, %rd19, %rd14;
	ld.global.f32 	%f36, [%rd20];
	ld.global.f32 	%f37, [%rd56+-8];
	fma.rn.f32 	%f38, %f36, %f37, %f35;
	add.s64 	%rd21, %rd20, %rd14;
	ld.global.f32 	%f39, [%rd21];
	ld.global.f32 	%f40, [%rd56+-4];
	fma.rn.f32 	%f41, %f39, %f40, %f38;
	add.s64 	%rd22, %rd21, %rd14;
	ld.global.f32 	%f42, [%rd22];
	ld.global.f32 	%f43, [%rd56];
	fma.rn.f32 	%f44, %f42, %f43, %f41;
	add.s64 	%rd23, %rd22, %rd14;
	ld.global.f32 	%f45, [%rd23];
	ld.global.f32 	%f46, [%rd56+4];
	fma.rn.f32 	%f47, %f45, %f46, %f44;
	add.s64 	%rd24, %rd23, %rd14;
	ld.global.f32 	%f48, [%rd24];
	ld.global.f32 	%f49, [%rd56+8];
	fma.rn.f32 	%f50, %f48, %f49, %f47;
	add.s64 	%rd25, %rd24, %rd14;
	ld.global.f32 	%f51, [%rd25];
	ld.global.f32 	%f52, [%rd56+12];
	fma.rn.f32 	%f53, %f51, %f52, %f50;
	add.s64 	%rd26, %rd25, %rd14;
	ld.global.f32 	%f54, [%rd26];
	ld.global.f32 	%f55, [%rd56+16];
	fma.rn.f32 	%f56, %f54, %f55, %f53;
	add.s64 	%rd27, %rd26, %rd14;
	ld.global.f32 	%f57, [%rd27];
	ld.global.f32 	%f58, [%rd56+20];
	fma.rn.f32 	%f59, %f57, %f58, %f56;
	add.s64 	%rd28, %rd27, %rd14;
	ld.global.f32 	%f60, [%rd28];
	ld.global.f32 	%f61, [%rd56+24];
	fma.rn.f32 	%f62, %f60, %f61, %f59;
	add.s64 	%rd29, %rd28, %rd14;
	ld.global.f32 	%f63, [%rd29];
	ld.global.f32 	%f64, [%rd56+28];
	fma.rn.f32 	%f111, %f63, %f64, %f62;
	add.s32 	%r35, %r35, 16;
	add.s32 	%r34, %r34, %r6;
	add.s64 	%rd56, %rd56, 64;
	setp.ne.s32 	%p4, %r35, 0;
	@%p4 bra 	$L__BB0_4;
$L__BB0_5:
	setp.eq.s32 	%p5, %r3, 0;
	@%p5 bra 	$L__BB0_14;
	and.b32  	%r12, %r24, 7;
	setp.lt.u32 	%p6, %r3, 8;
	@%p6 bra 	$L__BB0_8;
	mad.lo.s32 	%r32, %r37, %r26, %r2;
	mul.wide.s32 	%rd30, %r32, 4;
	add.s64 	%rd31, %rd2, %rd30;
	ld.global.f32 	%f66, [%rd31];
	mul.wide.u32 	%rd32, %r37, 4;
	add.s64 	%rd33, %rd1, %rd32;
	ld.global.f32 	%f67, [%rd33];
	fma.rn.f32 	%f68, %f66, %f67, %f111;
	mul.wide.s32 	%rd34, %r26, 4;
	add.s64 	%rd35, %rd31, %rd34;
	ld.global.f32 	%f69, [%rd35];
	ld.global.f32 	%f70, [%rd33+4];
	fma.rn.f32 	%f71, %f69, %f70, %f68;
	add.s64 	%rd36, %rd35, %rd34;
	ld.global.f32 	%f72, [%rd36];
	ld.global.f32 	%f73, [%rd33+8];
	fma.rn.f32 	%f74, %f72, %f73, %f71;
	add.s64 	%rd37, %rd36, %rd34;
	ld.global.f32 	%f75, [%rd37];
	ld.global.f32 	%f76, [%rd33+12];
	fma.rn.f32 	%f77, %f75, %f76, %f74;
	add.s64 	%rd38, %rd37, %rd34;
	ld.global.f32 	%f78, [%rd38];
	ld.global.f32 	%f79, [%rd33+16];
	fma.rn.f32 	%f80, %f78, %f79, %f77;
	add.s64 	%rd39, %rd38, %rd34;
	ld.global.f32 	%f81, [%rd39];
	ld.global.f32 	%f82, [%rd33+20];
	fma.rn.f32 	%f83, %f81, %f82, %f80;
	add.s64 	%rd40, %rd39, %rd34;
	ld.global.f32 	%f84, [%rd40];
	ld.global.f32 	%f85, [%rd33+24];
	fma.rn.f32 	%f86, %f84, %f85, %f83;
	add.s64 	%rd41, %rd40, %rd34;
	ld.global.f32 	%f87, [%rd41];
	ld.global.f32 	%f88, [%rd33+28];
	fma.rn.f32 	%f111, %f87, %f88, %f86;
	add.s32 	%r37, %r37, 8;
$L__BB0_8:
	setp.eq.s32 	%p7, %r12, 0;
	@%p7 bra 	$L__BB0_14;
	and.b32  	%r15, %r24, 3;
	setp.lt.u32 	%p8, %r12, 4;
	@%p8 bra 	$L__BB0_11;
	mad.lo.s32 	%r33, %r37, %r26, %r2;
	mul.wide.s32 	%rd42, %r33, 4;
	add.s64 	%rd43, %rd2, %rd42;
	ld.global.f32 	%f90, [%rd43];
	mul.wide.u32 	%rd44, %r37, 4;
	add.s64 	%rd45, %rd1, %rd44;
	ld.global.f32 	%f91, [%rd45];
	fma.rn.f32 	%f92, %f90, %f91, %f111;
	mul.wide.s32 	%rd46, %r26, 4;
	add.s64 	%rd47, %rd43, %rd46;
	ld.global.f32 	%f93, [%rd47];
	ld.global.f32 	%f94, [%rd45+4];
	fma.rn.f32 	%f95, %f93, %f94, %f92;
	add.s64 	%rd48, %rd47, %rd46;
	ld.global.f32 	%f96, [%rd48];
	ld.global.f32 	%f97, [%rd45+8];
	fma.rn.f32 	%f98, %f96, %f97, %f95;
	add.s64 	%rd49, %rd48, %rd46;
	ld.global.f32 	%f99, [%rd49];
	ld.global.f32 	%f100, [%rd45+12];
	fma.rn.f32 	%f111, %f99, %f100, %f98;
	add.s32 	%r37, %r37, 4;
$L__BB0_11:
	setp.eq.s32 	%p9, %r15, 0;
	@%p9 bra 	$L__BB0_14;
	mul.wide.u32 	%rd50, %r37, 4;
	add.s64 	%rd57, %rd1, %rd50;
	mad.lo.s32 	%r40, %r37, %r26, %r2;
	neg.s32 	%r39, %r15;
$L__BB0_13:
	.pragma "nounroll";
	mul.wide.s32 	%rd51, %r40, 4;
	add.s64 	%rd52, %rd2, %rd51;
	ld.global.f32 	%f101, [%rd52];
	ld.global.f32 	%f102, [%rd57];
	fma.rn.f32 	%f111, %f101, %f102, %f111;
	add.s64 	%rd57, %rd57, 4;
	add.s32 	%r40, %r40, %r26;
	add.s32 	%r39, %r39, 1;
	setp.ne.s32 	%p10, %r39, 0;
	@%p10 bra 	$L__BB0_13;
$L__BB0_14:
	cvta.to.global.u64 	%rd53, %rd9;
	mul.wide.s32 	%rd54, %r1, 4;
	add.s64 	%rd55, %rd53, %rd54;
	st.global.f32 	[%rd55], %f111;
$L__BB0_15:
	ret;

}


// ===== COMPILED SASS (sm_100) =====

	.target	sm_100

	.elftype	@"ET_EXEC"


//--------------------- .note.nv.tkinfo           --------------------------
	.section	.note.nv.tkinfo,"",@"SHT_NOTE"
	.sectionflags	@"SHF_NOTE_NV_TKINFO"
	.tkinfo
        /*0018*/ 	.word	0x00000002
        /*0030*/ 	.string	""
        /*0030*/ 	.string	"ptxas"
        /*0030*/ 	.string	"Cuda compilation tools, release 13.0, V13.0.88"
        /*0030*/ 	.string	"Build cuda_13.0.r13.0/compiler.36424714_0"
        /*0030*/ 	.string	"-arch sm_100 -m 64 "



//--------------------- .note.nv.cuinfo           --------------------------
	.section	.note.nv.cuinfo,"",@"SHT_NOTE"
	.sectionflags	@"SHF_NOTE_NV_CUINFO"
        /*0018*/ 	.short	0x0002
        /*001a*/ 	.short	0x0064
        /*001c*/ 	.short	0x0082
	.zero		2


//--------------------- .nv.info                  --------------------------
	.section	.nv.info,"",@"SHT_CUDA_INFO"
	.align	4


	//----- nvinfo : EIATTR_REGCOUNT
	.align		4
        /*0000*/ 	.byte	0x04, 0x2f
        /*0002*/ 	.short	(.L_1 - .L_0)
	.align		4
.L_0:
        /*0004*/ 	.word	index@(_Z24matrix_vector_dot_kernelPKfS0_Pfiiii)
        /*0008*/ 	.word	0x00000020


	//----- nvinfo : EIATTR_FRAME_SIZE
	.align		4
.L_1:
        /*000c*/ 	.byte	0x04, 0x11
        /*000e*/ 	.short	(.L_3 - .L_2)
	.align		4
.L_2:
        /*0010*/ 	.word	index@(_Z24matrix_vector_dot_kernelPKfS0_Pfiiii)
        /*0014*/ 	.word	0x00000000


	//----- nvinfo : EIATTR_MIN_STACK_SIZE
	.align		4
.L_3:
        /*0018*/ 	.byte	0x04, 0x12
        /*001a*/ 	.short	(.L_5 - .L_4)
	.align		4
.L_4:
        /*001c*/ 	.word	index@(_Z24matrix_vector_dot_kernelPKfS0_Pfiiii)
        /*0020*/ 	.word	0x00000000
.L_5:


//--------------------- .nv.compat                --------------------------
	.section	.nv.compat,"",@"SHT_CUDA_COMPAT_INFO"
	.align	4
        /*0000*/ 	.byte	0x02, 0x09, 0x00, 0x00, 0x02, 0x02, 0x01, 0x00, 0x02, 0x05, 0x05, 0x00, 0x03, 0x07, 0x01, 0x01
        /*0010*/ 	.byte	0x02, 0x03, 0x00, 0x00, 0x02, 0x06, 0x01, 0x00, 0x04, 0x0b, 0x08, 0x00, 0x09, 0x00, 0x00, 0x00
        /*0020*/ 	.byte	0x00, 0x00, 0x00, 0x00


//--------------------- .nv.info._Z24matrix_vector_dot_kernelPKfS0_Pfiiii --------------------------
	.section	.nv.info._Z24matrix_vector_dot_kernelPKfS0_Pfiiii,"",@"SHT_CUDA_INFO"
	.sectionflags	@""
	.align	4


	//----- nvinfo : EIATTR_CUDA_API_VERSION
	.align		4
        /*0000*/ 	.byte	0x04, 0x37
        /*0002*/ 	.short	(.L_7 - .L_6)
.L_6:
        /*0004*/ 	.word	0x00000082


	//----- nvinfo : EIATTR_KPARAM_INFO
	.align		4
.L_7:
        /*0008*/ 	.byte	0x04, 0x17
        /*000a*/ 	.short	(.L_9 - .L_8)
.L_8:
        /*000c*/ 	.word	0x00000000
        /*0010*/ 	.short	0x0006
        /*0012*/ 	.short	0x0024
        /*0014*/ 	.byte	0x00, 0xf0, 0x11, 0x00


	//----- nvinfo : EIATTR_KPARAM_INFO
	.align		4
.L_9:
        /*0018*/ 	.byte	0x04, 0x17
        /*001a*/ 	.short	(.L_11 - .L_10)
.L_10:
        /*001c*/ 	.word	0x00000000
        /*0020*/ 	.short	0x0005
        /*0022*/ 	.short	0x0020
        /*0024*/ 	.byte	0x00, 0xf0, 0x11, 0x00


	//----- nvinfo : EIATTR_KPARAM_INFO
	.align		4
.L_11:
        /*0028*/ 	.byte	0x04, 0x17
        /*002a*/ 	.short	(.L_13 - .L_12)
.L_12:
        /*002c*/ 	.word	0x00000000
        /*0030*/ 	.short	0x0004
        /*0032*/ 	.short	0x001c
        /*0034*/ 	.byte	0x00, 0xf0, 0x11, 0x00


	//----- nvinfo : EIATTR_KPARAM_INFO
	.align		4
.L_13:
        /*0038*/ 	.byte	0x04, 0x17
        /*003a*/ 	.short	(.L_15 - .L_14)
.L_14:
        /*003c*/ 	.word	0x00000000
        /*0040*/ 	.short	0x0003
        /*0042*/ 	.short	0x0018
        /*0044*/ 	.byte	0x00, 0xf0, 0x11, 0x00


	//----- nvinfo : EIATTR_KPARAM_INFO
	.align		4
.L_15:
        /*0048*/ 	.byte	0x04, 0x17
        /*004a*/ 	.short	(.L_17 - .L_16)
.L_16:
        /*004c*/ 	.word	0x00000000
        /*0050*/ 	.short	0x0002
        /*0052*/ 	.short	0x0010
        /*0054*/ 	.byte	0x00, 0xf5, 0x21, 0x00


	//----- nvinfo : EIATTR_KPARAM_INFO
	.align		4
.L_17:
        /*0058*/ 	.byte	0x04, 0x17
        /*005a*/ 	.short	(.L_19 - .L_18)
.L_18:
        /*005c*/ 	.word	0x00000000
        /*0060*/ 	.short	0x0001
        /*0062*/ 	.short	0x0008
        /*0064*/ 	.byte	0x00, 0xf5, 0x21, 0x00


	//----- nvinfo : EIATTR_KPARAM_INFO
	.align		4
.L_19:
        /*0068*/ 	.byte	0x04, 0x17
        /*006a*/ 	.short	(.L_21 - .L_20)
.L_20:
        /*006c*/ 	.word	0x00000000
        /*0070*/ 	.short	0x0000
        /*0072*/ 	.short	0x0000
        /*0074*/ 	.byte	0x00, 0xf5, 0x21, 0x00


	//----- nvinfo : EIATTR_SPARSE_MMA_MASK
	.align		4
.L_21:
        /*0078*/ 	.byte	0x03, 0x50
        /*007a*/ 	.short	0x0000


	//----- nvinfo : EIATTR_MAXREG_COUNT
	.align		4
        /*007c*/ 	.byte	0x03, 0x1b
        /*007e*/ 	.short	0x00ff


	//----- nvinfo : EIATTR_MERCURY_ISA_VERSION
	.align		4
        /*0080*/ 	.byte	0x03, 0x5f
        /*0082*/ 	.short	0x0101


	//----- nvinfo : EIATTR_VRC_CTA_INIT_COUNT
	.align		4
        /*0084*/ 	.byte	0x02, 0x4a
	.zero		1
	.zero		1


	//----- nvinfo : EIATTR_EXIT_INSTR_OFFSETS
	.align		4
        /*0088*/ 	.byte	0x04, 0x1c
        /*008a*/ 	.short	(.L_23 - .L_22)


	//   ....[0]....
.L_22:
        /*008c*/ 	.word	0x00000070


	//   ....[1]....
        /*0090*/ 	.word	0x00000c30


	//----- nvinfo : EIATTR_CBANK_PARAM_SIZE
	.align		4
.L_23:
        /*0094*/ 	.byte	0x03, 0x19
        /*0096*/ 	.short	0x0028


	//----- nvinfo : EIATTR_PARAM_CBANK
	.align		4
        /*0098*/ 	.byte	0x04, 0x0a
        /*009a*/ 	.short	(.L_25 - .L_24)
	.align		4
.L_24:
        /*009c*/ 	.word	index@(.nv.constant0._Z24matrix_vector_dot_kernelPKfS0_Pfiiii)
        /*00a0*/ 	.short	0x0380
        /*00a2*/ 	.short	0x0028


	//----- nvinfo : EIATTR_SW_WAR
	.align		4
.L_25:
        /*00a4*/ 	.byte	0x04, 0x36
        /*00a6*/ 	.short	(.L_27 - .L_26)
.L_26:
        /*00a8*/ 	.word	0x00000008
.L_27:


//--------------------- .nv.callgraph             --------------------------
	.section	.nv.callgraph,"",@"SHT_CUDA_CALLGRAPH"
	.align	4
	.sectionentsize	8
	.align		4
        /*0000*/ 	.word	0x00000000
	.align		4
        /*0004*/ 	.word	0xffffffff
	.align		4
        /*0008*/ 	.word	0x00000000
	.align		4
        /*000c*/ 	.word	0xfffffffe
	.align		4
        /*0010*/ 	.word	0x00000000
	.align		4
        /*0014*/ 	.word	0xfffffffd
	.align		4
        /*0018*/ 	.word	0x00000000
	.align		4
        /*001c*/ 	.word	0xfffffffc


//--------------------- .text._Z24matrix_vector_dot_kernelPKfS0_Pfiiii --------------------------
	.section	.text._Z24matrix_vector_dot_kernelPKfS0_Pfiiii,"ax",@progbits
	.align	128
        .global         _Z24matrix_vector_dot_kernelPKfS0_Pfiiii
        .type           _Z24matrix_vector_dot_kernelPKfS0_Pfiiii,@function
        .size           _Z24matrix_vector_dot_kernelPKfS0_Pfiiii,(.L_x_7 - _Z24matrix_vector_dot_kernelPKfS0_Pfiiii)
        .other          _Z24matrix_vector_dot_kernelPKfS0_Pfiiii,@"STO_CUDA_ENTRY STV_DEFAULT"
_Z24matrix_vector_dot_kernelPKfS0_Pfiiii:
.text._Z24matrix_vector_dot_kernelPKfS0_Pfiiii:
[----:B------:R-:W-:Y:S01]  /*0000*/  LDC R1, c[0x0][0x37c] ;  /* 0x0000df00ff017b82 */ /* 0x000fe20000000800 */
[----:B------:R-:W0:Y:S07]  /*0010*/  S2R R3, SR_TID.X ;  /* 0x0000000000037919 */ /* 0x000e2e0000002100 */
[----:B------:R-:W0:Y:S01]  /*0020*/  S2UR UR4, SR_CTAID.X ;  /* 0x00000000000479c3 */ /* 0x000e220000002500 */
[----:B------:R-:W1:Y:S07]  /*0030*/  LDCU UR5, c[0x0][0x398] ;  /* 0x00007300ff0577ac */ /* 0x000e6e0008000800 */
[----:B------:R-:W0:Y:S02]  /*0040*/  LDC R0, c[0x0][0x360] ;  /* 0x0000d800ff007b82 */ /* 0x000e240000000800 */
[----:B0-----:R-:W-:-:S05]  /*0050*/  IMAD R0, R0, UR4, R3 ;  /* 0x0000000400007c24 */ /* 0x001fca000f8e0203 */
[----:B-1----:R-:W-:-:S13]  /*0060*/  ISETP.GE.AND P0, PT, R0, UR5, PT ;  /* 0x0000000500007c0c */ /* 0x002fda000bf06270 */
[----:B------:R-:W-:Y:S05]  /*0070*/  @P0 EXIT ;  /* 0x000000000000094d */ /* 0x000fea0003800000 */
[----:B------:R-:W0:Y:S01]  /*0080*/  LDCU UR6, c[0x0][0x39c] ;  /* 0x00007380ff0677ac */ /* 0x000e220008000800 */
[----:B------:R-:W-:Y:S01]  /*0090*/  HFMA2 R28, -RZ, RZ, 0, 0 ;  /* 0x00000000ff1c7431 */ /* 0x000fe200000001ff */
[----:B------:R-:W1:Y:S01]  /*00a0*/  LDCU.64 UR10, c[0x0][0x358] ;  /* 0x00006b00ff0a77ac */ /* 0x000e620008000a00 */
[----:B0-----:R-:W-:-:S09]  /*00b0*/  UISETP.GE.AND UP0, UPT, UR6, 0x1, UPT ;  /* 0x000000010600788c */ /* 0x001fd2000bf06270 */
[----:B-1----:R-:W-:Y:S05]  /*00c0*/  BRA.U !UP0, `(.L_x_0) ;  /* 0x0000000908cc7547 */ /* 0x002fea000b800000 */
[----:B------:R-:W0:Y:S01]  /*00d0*/  LDCU UR4, c[0x0][0x3a0] ;  /* 0x00007400ff0477ac */ /* 0x000e220008000800 */
[----:B------:R-:W-:Y:S02]  /*00e0*/  MOV R28, RZ ;  /* 0x000000ff001c7202 */ /* 0x000fe40000000f00 */
[----:B------:R-:W-:Y:S01]  /*00f0*/  MOV R3, RZ ;  /* 0x000000ff00037202 */ /* 0x000fe20000000f00 */
[----:B------:R-:W-:Y:S02]  /*0100*/  UISETP.GE.U32.AND UP1, UPT, UR6, 0x10, UPT ;  /* 0x000000100600788c */ /* 0x000fe4000bf26070 */
[----:B------:R-:W-:-:S04]  /*0110*/  ULOP3.LUT UR7, UR6, 0xf, URZ, 0xc0, !UPT ;  /* 0x0000000f06077892 */ /* 0x000fc8000f8ec0ff */
[----:B------:R-:W-:Y:S01]  /*0120*/  UISETP.NE.AND UP0, UPT, UR7, URZ, UPT ;  /* 0x000000ff0700728c */ /* 0x000fe2000bf05270 */
[----:B0-----:R-:W-:Y:S02]  /*0130*/  IMAD R4, R0, UR4, RZ ;  /* 0x0000000400047c24 */ /* 0x001fe4000f8e02ff */
[----:B------:R-:W-:Y:S08]  /*0140*/  BRA.U !UP1, `(.L_x_1) ;  /* 0x0000000509487547 */ /* 0x000ff0000b800000 */
[----:B------:R-:W0:Y:S01]  /*0150*/  LDCU.64 UR4, c[0x0][0x388] ;  /* 0x00007100ff0477ac */ /* 0x000e220008000a00 */
[----:B------:R-:W-:Y:S02]  /*0160*/  MOV R28, RZ ;  /* 0x000000ff001c7202 */ /* 0x000fe40000000f00 */
[----:B------:R-:W-:Y:S01]  /*0170*/  MOV R2, R4 ;  /* 0x0000000400027202 */ /* 0x000fe20000000f00 */
[----:B------:R-:W-:-:S04]  /*0180*/  ULOP3.LUT UR8, UR6, 0x7ffffff0, URZ, 0xc0, !UPT ;  /* 0x7ffffff006087892 */ /* 0x000fc8000f8ec0ff */
[----:B------:R-:W-:Y:S02]  /*0190*/  UIADD3 UR9, UPT, UPT, -UR8, URZ, URZ ;  /* 0x000000ff08097290 */ /* 0x000fe4000fffe1ff */
[----:B------:R-:W-:Y:S01]  /*01a0*/  MOV R3, UR8 ;  /* 0x0000000800037c02 */ /* 0x000fe20008000f00 */
[----:B0-----:R-:W-:-:S04]  /*01b0*/  UIADD3 UR4, UP1, UPT, UR4, 0x20, URZ ;  /* 0x0000002004047890 */ /* 0x001fc8000ff3e0ff */
[----:B------:R-:W-:Y:S02]  /*01c0*/  UIADD3.X UR5, UPT, UPT, URZ, UR5, URZ, UP1, !UPT ;  /* 0x00000005ff057290 */ /* 0x000fe40008ffe4ff */
[----:B------:R-:W-:-:S04]  /*01d0*/  MOV R10, UR4 ;  /* 0x00000004000a7c02 */ /* 0x000fc80008000f00 */
[----:B------:R-:W-:-:S07]  /*01e0*/  MOV R11, UR5 ;  /* 0x00000005000b7c02 */ /* 0x000fce0008000f00 */
.L_x_2:
[----:B------:R-:W0:Y:S01]  /*01f0*/  LDC.64 R8, c[0x0][0x380] ;  /* 0x0000e000ff087b82 */ /* 0x000e220000000a00 */
[----:B------:R-:W2:Y:S04]  /*0200*/  LDG.E R14, desc[UR10][R10.64+-0x20] ;  /* 0xffffe00a0a0e7981 */ /* 0x000ea8000c1e1900 */
[----:B------:R-:W3:Y:S03]  /*0210*/  LDG.E R16, desc[UR10][R10.64+-0x1c] ;  /* 0xffffe40a0a107981 */ /* 0x000ee6000c1e1900 */
[----:B------:R-:W1:Y:S01]  /*0220*/  LDC R5, c[0x0][0x3a4] ;  /* 0x0000e900ff057b82 */ /* 0x000e620000000800 */
[----:B------:R-:W4:Y:S04]  /*0230*/  LDG.E R18, desc[UR10][R10.64+-0x18] ;  /* 0xffffe80a0a127981 */ /* 0x000f28000c1e1900 */
[----:B------:R-:W5:Y:S04]  /*0240*/  LDG.E R6, desc[UR10][R10.64+-0x14] ;  /* 0xffffec0a0a067981 */ /* 0x000f68000c1e1900 */
[----:B------:R-:W5:Y:S01]  /*0250*/  LDG.E R29, desc[UR10][R10.64+0x4] ;  /* 0x0000040a0a1d7981 */ /* 0x000f62000c1e1900 */
[----:B0-----:R-:W-:-:S05]  /*0260*/  IMAD.WIDE R8, R2, 0x4, R8 ;  /* 0x0000000402087825 */ /* 0x001fca00078e0208 */
[----:B------:R-:W2:Y:S01]  /*0270*/  LDG.E R15, desc[UR10][R8.64] ;  /* 0x0000000a080f7981 */ /* 0x000ea2000c1e1900 */
[----:B-1----:R-:W-:-:S05]  /*0280*/  IMAD.WIDE R20, R5, 0x4, R8 ;  /* 0x0000000405147825 */ /* 0x002fca00078e0208 */
[----:B------:R-:W3:Y:S01]  /*0290*/  LDG.E R17, desc[UR10][R20.64] ;  /* 0x0000000a14117981 */ /* 0x000ee2000c1e1900 */
[----:B------:R-:W-:-:S03]  /*02a0*/  IMAD.WIDE R26, R5, 0x4, R20 ;  /* 0x00000004051a7825 */ /* 0x000fc600078e0214 */
[----:B------:R-:W5:Y:S01]  /*02b0*/  LDG.E R8, desc[UR10][R10.64+-0x10] ;  /* 0xfffff00a0a087981 */ /* 0x000f62000c1e1900 */
[----:B------:R-:W-:-:S03]  /*02c0*/  IMAD.WIDE R12, R5, 0x4, R26 ;  /* 0x00000004050c7825 */ /* 0x000fc600078e021a */
[----:B------:R-:W4:Y:S04]  /*02d0*/  LDG.E R19, desc[UR10][R26.64] ;  /* 0x0000000a1a137981 */ /* 0x000f28000c1e1900 */
[----:B------:R-:W5:Y:S01]  /*02e0*/  LDG.E R7, desc[UR10][R12.64] ;  /* 0x0000000a0c077981 */ /* 0x000f62000c1e1900 */
[----:B------:R-:W-:-:S03]  /*02f0*/  IMAD.WIDE R22, R5, 0x4, R12 ;  /* 0x0000000405167825 */ /* 0x000fc600078e020c */
[----:B------:R-:W5:Y:S04]  /*0300*/  LDG.E R20, desc[UR10][R10.64+-0xc] ;  /* 0xfffff40a0a147981 */ /* 0x000f68000c1e1900 */
[----:B------:R0:W5:Y:S04]  /*0310*/  LDG.E R9, desc[UR10][R22.64] ;  /* 0x0000000a16097981 */ /* 0x000168000c1e1900 */
[----:B------:R-:W5:Y:S01]  /*0320*/  LDG.E R26, desc[UR10][R10.64+-0x8] ;  /* 0xfffff80a0a1a7981 */ /* 0x000f62000c1e1900 */
[----:B0-----:R-:W-:-:S05]  /*0330*/  IMAD.WIDE R22, R5, 0x4, R22 ;  /* 0x0000000405167825 */ /* 0x001fca00078e0216 */
[----:B------:R-:W5:Y:S01]  /*0340*/  LDG.E R21, desc[UR10][R22.64] ;  /* 0x0000000a16157981 */ /* 0x000f62000c1e1900 */
[----:B------:R-:W-:-:S05]  /*0350*/  IMAD.WIDE R24, R5, 0x4, R22 ;  /* 0x0000000405187825 */ /* 0x000fca00078e0216 */
[----:B------:R-:W5:Y:S01]  /*0360*/  LDG.E R27, desc[UR10][R24.64] ;  /* 0x0000000a181b7981 */ /* 0x000f62000c1e1900 */
[----:B------:R-:W-:-:S03]  /*0370*/  IMAD.WIDE R12, R5, 0x4, R24 ;  /* 0x00000004050c7825 */ /* 0x000fc600078e0218 */
[----:B------:R-:W5:Y:S04]  /*0380*/  LDG.E R23, desc[UR10][R10.64+-0x4] ;  /* 0xfffffc0a0a177981 */ /* 0x000f68000c1e1900 */
[----:B------:R-:W5:Y:S04]  /*0390*/  LDG.E R25, desc[UR10][R10.64] ;  /* 0x0000000a0a197981 */ /* 0x000f68000c1e1900 */
[----:B------:R-:W5:Y:S01]  /*03a0*/  LDG.E R24, desc[UR10][R10.64+0x10] ;  /* 0x0000100a0a187981 */ /* 0x000f62000c1e1900 */
[----:B--2---:R-:W-:Y:S01]  /*03b0*/  FFMA R28, R15, R14, R28 ;  /* 0x0000000e0f1c7223 */ /* 0x004fe2000000001c */
[----:B------:R-:W-:-:S02]  /*03c0*/  IMAD.WIDE R14, R5, 0x4, R12 ;  /* 0x00000004050e7825 */ /* 0x000fc400078e020c */
[----:B------:R-:W2:Y:S02]  /*03d0*/  LDG.E R12, desc[UR10][R12.64] ;  /* 0x0000000a0c0c7981 */ /* 0x000ea4000c1e1900 */
[----:B---3--:R-:W-:Y:S01]  /*03e0*/  FFMA R28, R17, R16, R28 ;  /* 0x00000010111c7223 */ /* 0x008fe2000000001c */
[----:B------:R-:W-:Y:S02]  /*03f0*/  IMAD.WIDE R16, R5, 0x4, R14 ;  /* 0x0000000405107825 */ /* 0x000fe400078e020e */
[----:B------:R-:W3:Y:S04]  /*0400*/  LDG.E R14, desc[UR10][R14.64] ;  /* 0x0000000a0e0e7981 */ /* 0x000ee8000c1e1900 */
[----:B------:R-:W3:Y:S01]  /*0410*/  LDG.E R13, desc[UR10][R10.64+0x8] ;  /* 0x0000080a0a0d7981 */ /* 0x000ee2000c1e1900 */
[----:B----4-:R-:W-:Y:S01]  /*0420*/  FFMA R28, R19, R18, R28 ;  /* 0x00000012131c7223 */ /* 0x010fe2000000001c */
[----:B------:R-:W-:-:S02]  /*0430*/  IMAD.WIDE R18, R5, 0x4, R16 ;  /* 0x0000000405127825 */ /* 0x000fc400078e0210 */
[----:B------:R0:W4:Y:S02]  /*0440*/  LDG.E R16, desc[UR10][R16.64] ;  /* 0x0000000a10107981 */ /* 0x000124000c1e1900 */
[----:B-----5:R-:W-:Y:S01]  /*0450*/  FFMA R28, R7, R6, R28 ;  /* 0x00000006071c7223 */ /* 0x020fe2000000001c */
[----:B------:R-:W-:Y:S01]  /*0460*/  IMAD.WIDE R6, R5, 0x4, R18 ;  /* 0x0000000405067825 */ /* 0x000fe200078e0212 */
[----:B------:R-:W5:Y:S03]  /*0470*/  LDG.E R15, desc[UR10][R10.64+0xc] ;  /* 0x00000c0a0a0f7981 */ /* 0x000f66000c1e1900 */
[----:B------:R-:W-:Y:S01]  /*0480*/  FFMA R28, R9, R8, R28 ;  /* 0x00000008091c7223 */ /* 0x000fe2000000001c */
[----:B------:R-:W-:Y:S01]  /*0490*/  IMAD.WIDE R8, R5, 0x4, R6 ;  /* 0x0000000405087825 */ /* 0x000fe200078e0206 */
[----:B------:R-:W5:Y:S04]  /*04a0*/  LDG.E R18, desc[UR10][R18.64] ;  /* 0x0000000a12127981 */ /* 0x000f68000c1e1900 */
[----:B------:R1:W5:Y:S01]  /*04b0*/  LDG.E R22, desc[UR10][R6.64] ;  /* 0x0000000a06167981 */ /* 0x000362000c1e1900 */
[----:B------:R-:W-:Y:S01]  /*04c0*/  FFMA R28, R21, R20, R28 ;  /* 0x00000014151c7223 */ /* 0x000fe2000000001c */
[----:B------:R-:W-:-:S02]  /*04d0*/  IMAD.WIDE R20, R5, 0x4, R8 ;  /* 0x0000000405147825 */ /* 0x000fc400078e0208 */
[----:B------:R-:W5:Y:S02]  /*04e0*/  LDG.E R8, desc[UR10][R8.64] ;  /* 0x0000000a08087981 */ /* 0x000f64000c1e1900 */
[----:B0-----:R-:W-:Y:S01]  /*04f0*/  FFMA R17, R27, R26, R28 ;  /* 0x0000001a1b117223 */ /* 0x001fe2000000001c */
[C---:B------:R-:W-:Y:S01]  /*0500*/  IMAD.WIDE R26, R5.reuse, 0x4, R20 ;  /* 0x00000004051a7825 */ /* 0x040fe200078e0214 */
[----:B------:R-:W5:Y:S04]  /*0510*/  LDG.E R28, desc[UR10][R10.64+0x14] ;  /* 0x0000140a0a1c7981 */ /* 0x000f68000c1e1900 */
[----:B------:R-:W5:Y:S01]  /*0520*/  LDG.E R20, desc[UR10][R20.64] ;  /* 0x0000000a14147981 */ /* 0x000f62000c1e1900 */
[----:B-1----:R-:W-:-:S03]  /*0530*/  IMAD.WIDE R6, R5, 0x4, R26 ;  /* 0x0000000405067825 */ /* 0x002fc600078e021a */
[----:B------:R-:W5:Y:S04]  /*0540*/  LDG.E R19, desc[UR10][R26.64] ;  /* 0x0000000a1a137981 */ /* 0x000f68000c1e1900 */
[----:B------:R-:W5:Y:S04]  /*0550*/  LDG.E R6, desc[UR10][R6.64] ;  /* 0x0000000a06067981 */ /* 0x000f68000c1e1900 */
[----:B------:R-:W5:Y:S04]  /*0560*/  LDG.E R26, desc[UR10][R10.64+0x18] ;  /* 0x0000180a0a1a7981 */ /* 0x000f68000c1e1900 */
[----:B------:R0:W5:Y:S01]  /*0570*/  LDG.E R7, desc[UR10][R10.64+0x1c] ;  /* 0x00001c0a0a077981 */ /* 0x000162000c1e1900 */
[----:B------:R-:W-:-:S04]  /*0580*/  UIADD3 UR9, UPT, UPT, UR9, 0x10, URZ ;  /* 0x0000001009097890 */ /* 0x000fc8000fffe0ff */
[----:B------:R-:W-:Y:S01]  /*0590*/  UISETP.NE.AND UP1, UPT, UR9, URZ, UPT ;  /* 0x000000ff0900728c */ /* 0x000fe2000bf25270 */
[----:B------:R-:W-:Y:S02]  /*05a0*/  LEA R2, R5, R2, 0x4 ;  /* 0x0000000205027211 */ /* 0x000fe400078e20ff */
[----:B0-----:R-:W-:-:S04]  /*05b0*/  IADD3 R10, P0, PT, R10, 0x40, RZ ;  /* 0x000000400a0a7810 */ /* 0x001fc80007f1e0ff */
[----:B------:R-:W-:Y:S01]  /*05c0*/  IADD3.X R11, PT, PT, RZ, R11, RZ, P0, !PT ;  /* 0x0000000bff0b7210 */ /* 0x000fe200007fe4ff */
[----:B--2---:R-:W-:-:S04]  /*05d0*/  FFMA R17, R12, R23, R17 ;  /* 0x000000170c117223 */ /* 0x004fc80000000011 */
[----:B---3--:R-:W-:-:S04]  /*05e0*/  FFMA R17, R14, R25, R17 ;  /* 0x000000190e117223 */ /* 0x008fc80000000011 */
[----:B----4-:R-:W-:-:S04]  /*05f0*/  FFMA R17, R16, R29, R17 ;  /* 0x0000001d10117223 */ /* 0x010fc80000000011 */
[----:B-----5:R-:W-:-:S04]  /*0600*/  FFMA R13, R18, R13, R17 ;  /* 0x0000000d120d7223 */ /* 0x020fc80000000011 */
[----:B------:R-:W-:-:S04]  /*0610*/  FFMA R13, R22, R15, R13 ;  /* 0x0000000f160d7223 */ /* 0x000fc8000000000d */
[----:B------:R-:W-:-:S04]  /*0620*/  FFMA R13, R8, R24, R13 ;  /* 0x00000018080d7223 */ /* 0x000fc8000000000d */
[----:B------:R-:W-:-:S04]  /*0630*/  FFMA R20, R20, R28, R13 ;  /* 0x0000001c14147223 */ /* 0x000fc8000000000d */
[----:B------:R-:W-:-:S04]  /*0640*/  FFMA R19, R19, R26, R20 ;  /* 0x0000001a13137223 */ /* 0x000fc80000000014 */
[----:B------:R-:W-:Y:S01]  /*0650*/  FFMA R28, R6, R7, R19 ;  /* 0x00000007061c7223 */ /* 0x000fe20000000013 */
[----:B------:R-:W-:Y:S06]  /*0660*/  BRA.U UP1, `(.L_x_2) ;  /* 0xfffffff901e07547 */ /* 0x000fec000b83ffff */
.L_x_1:
[----:B------:R-:W-:Y:S05]  /*0670*/  BRA.U !UP0, `(.L_x_0) ;  /* 0x0000000508607547 */ /* 0x000fea000b800000 */
[----:B------:R-:W-:Y:S02]  /*0680*/  UISETP.GE.U32.AND UP0, UPT, UR7, 0x8, UPT ;  /* 0x000000080700788c */ /* 0x000fe4000bf06070 */
[----:B------:R-:W-:-:S04]  /*0690*/  ULOP3.LUT UR5, UR6, 0x7, URZ, 0xc0, !UPT ;  /* 0x0000000706057892 */ /* 0x000fc8000f8ec0ff */
[----:B------:R-:W-:-:S03]  /*06a0*/  UISETP.NE.AND UP1, UPT, UR5, URZ, UPT ;  /* 0x000000ff0500728c */ /* 0x000fc6000bf25270 */
[----:B------:R-:W-:Y:S08]  /*06b0*/  BRA.U !UP0, `(.L_x_3) ;  /* 0x0000000108987547 */ /* 0x000ff0000b800000 */
[----:B------:R-:W0:Y:S08]  /*06c0*/  LDC R17, c[0x0][0x3a4] ;  /* 0x0000e900ff117b82 */ /* 0x000e300000000800 */
[----:B------:R-:W1:Y:S08]  /*06d0*/  LDC.64 R14, c[0x0][0x380] ;  /* 0x0000e000ff0e7b82 */ /* 0x000e700000000a00 */
[----:B------:R-:W2:Y:S01]  /*06e0*/  LDC.64 R6, c[0x0][0x388] ;  /* 0x0000e200ff067b82 */ /* 0x000ea20000000a00 */
[----:B0-----:R-:W-:-:S04]  /*06f0*/  IMAD R5, R3, R17, R4 ;  /* 0x0000001103057224 */ /* 0x001fc800078e0204 */
[----:B-1----:R-:W-:-:S05]  /*0700*/  IMAD.WIDE R14, R5, 0x4, R14 ;  /* 0x00000004050e7825 */ /* 0x002fca00078e020e */
[----:B------:R-:W3:Y:S01]  /*0710*/  LDG.E R21, desc[UR10][R14.64] ;  /* 0x0000000a0e157981 */ /* 0x000ee2000c1e1900 */
[----:B------:R-:W-:-:S04]  /*0720*/  IMAD.WIDE R8, R17, 0x4, R14 ;  /* 0x0000000411087825 */ /* 0x000fc800078e020e */
[----:B--2---:R-:W-:Y:S01]  /*0730*/  IMAD.WIDE.U32 R6, R3, 0x4, R6 ;  /* 0x0000000403067825 */ /* 0x004fe200078e0006 */
[----:B------:R0:W2:Y:S03]  /*0740*/  LDG.E R2, desc[UR10][R8.64] ;  /* 0x0000000a08027981 */ /* 0x0000a6000c1e1900 */
[C---:B------:R-:W-:Y:S01]  /*0750*/  IMAD.WIDE R24, R17.reuse, 0x4, R8 ;  /* 0x0000000411187825 */ /* 0x040fe200078e0208 */
[----:B------:R-:W3:Y:S04]  /*0760*/  LDG.E R5, desc[UR10][R6.64] ;  /* 0x0000000a06057981 */ /* 0x000ee8000c1e1900 */
[----:B------:R-:W2:Y:S01]  /*0770*/  LDG.E R19, desc[UR10][R6.64+0x4] ;  /* 0x0000040a06137981 */ /* 0x000ea2000c1e1900 */
[----:B------:R-:W-:-:S03]  /*0780*/  IMAD.WIDE R10, R17, 0x4, R24 ;  /* 0x00000004110a7825 */ /* 0x000fc600078e0218 */
[----:B------:R-:W4:Y:S01]  /*0790*/  LDG.E R18, desc[UR10][R24.64] ;  /* 0x0000000a18127981 */ /* 0x000f22000c1e1900 */
[----:B------:R-:W-:-:S03]  /*07a0*/  IMAD.WIDE R12, R17, 0x4, R10 ;  /* 0x00000004110c7825 */ /* 0x000fc600078e020a */
[----:B------:R-:W4:Y:S04]  /*07b0*/  LDG.E R23, desc[UR10][R6.64+0x8] ;  /* 0x0000080a06177981 */ /* 0x000f28000c1e1900 */
[----:B------:R-:W5:Y:S01]  /*07c0*/  LDG.E R10, desc[UR10][R10.64] ;  /* 0x0000000a0a0a7981 */ /* 0x000f62000c1e1900 */
[----:B0-----:R-:W-:-:S03]  /*07d0*/  IMAD.WIDE R8, R17, 0x4, R12 ;  /* 0x0000000411087825 */ /* 0x001fc600078e020c */
[----:B------:R-:W5:Y:S01]  /*07e0*/  LDG.E R27, desc[UR10][R6.64+0xc] ;  /* 0x00000c0a061b7981 */ /* 0x000f62000c1e1900 */
[----:B------:R-:W-:-:S03]  /*07f0*/  IMAD.WIDE R14, R17, 0x4, R8 ;  /* 0x00000004110e7825 */ /* 0x000fc600078e0208 */
[----:B------:R-:W5:Y:S04]  /*0800*/  LDG.E R12, desc[UR10][R12.64] ;  /* 0x0000000a0c0c7981 */ /* 0x000f68000c1e1900 */
[----:B------:R-:W5:Y:S01]  /*0810*/  LDG.E R29, desc[UR10][R6.64+0x10] ;  /* 0x0000100a061d7981 */ /* 0x000f62000c1e1900 */
[----:B------:R-:W-:-:S03]  /*0820*/  IMAD.WIDE R16, R17, 0x4, R14 ;  /* 0x0000000411107825 */ /* 0x000fc600078e020e */
[----:B------:R-:W5:Y:S04]  /*0830*/  LDG.E R8, desc[UR10][R8.64] ;  /* 0x0000000a08087981 */ /* 0x000f68000c1e1900 */
[----:B------:R-:W5:Y:S04]  /*0840*/  LDG.E R20, desc[UR10][R6.64+0x14] ;  /* 0x0000140a06147981 */ /* 0x000f68000c1e1900 */
[----:B------:R-:W5:Y:S04]  /*0850*/  LDG.E R14, desc[UR10][R14.64] ;  /* 0x0000000a0e0e7981 */ /* 0x000f68000c1e1900 */
[----:B------:R-:W5:Y:S04]  /*0860*/  LDG.E R25, desc[UR10][R6.64+0x18] ;  /* 0x0000180a06197981 */ /* 0x000f68000c1e1900 */
[----:B------:R-:W5:Y:S04]  /*0870*/  LDG.E R16, desc[UR10][R16.64] ;  /* 0x0000000a10107981 */ /* 0x000f68000c1e1900 */
[----:B------:R-:W5:Y:S01]  /*0880*/  LDG.E R11, desc[UR10][R6.64+0x1c] ;  /* 0x00001c0a060b7981 */ /* 0x000f62000c1e1900 */
[----:B------:R-:W-:Y:S01]  /*0890*/  IADD3 R3, PT, PT, R3, 0x8, RZ ;  /* 0x0000000803037810 */ /* 0x000fe20007ffe0ff */
[----:B---3--:R-:W-:-:S04]  /*08a0*/  FFMA R5, R21, R5, R28 ;  /* 0x0000000515057223 */ /* 0x008fc8000000001c */
[----:B--2---:R-:W-:-:S04]  /*08b0*/  FFMA R5, R2, R19, R5 ;  /* 0x0000001302057223 */ /* 0x004fc80000000005 */
[----:B----4-:R-:W-:-:S04]  /*08c0*/  FFMA R5, R18, R23, R5 ;  /* 0x0000001712057223 */ /* 0x010fc80000000005 */
[----:B-----5:R-:W-:-:S04]  /*08d0*/  FFMA R5, R10, R27, R5 ;  /* 0x0000001b0a057223 */ /* 0x020fc80000000005 */
[----:B------:R-:W-:-:S04]  /*08e0*/  FFMA R5, R12, R29, R5 ;  /* 0x0000001d0c057223 */ /* 0x000fc80000000005 */
[----:B------:R-:W-:-:S04]  /*08f0*/  FFMA R5, R8, R20, R5 ;  /* 0x0000001408057223 */ /* 0x000fc80000000005 */
[----:B------:R-:W-:-:S04]  /*0900*/  FFMA R5, R14, R25, R5 ;  /* 0x000000190e057223 */ /* 0x000fc80000000005 */
[----:B------:R-:W-:-:S07]  /*0910*/  FFMA R28, R16, R11, R5 ;  /* 0x0000000b101c7223 */ /* 0x000fce0000000005 */
.L_x_3:
        /* <DEDUP_REMOVED lines=9> */
[----:B-1----:R-:W-:-:S04]  /*09b0*/  IMAD.WIDE R8, R9, 0x4, R6 ;  /* 0x0000000409087825 */ /* 0x002fc800078e0206 */
[----:B--2---:R-:W-:-:S04]  /*09c0*/  IMAD.WIDE.U32 R6, R3, 0x4, R10 ;  /* 0x0000000403067825 */ /* 0x004fc800078e000a */
[C---:B------:R-:W-:Y:S01]  /*09d0*/  IMAD.WIDE R10, R15.reuse, 0x4, R8 ;  /* 0x000000040f0a7825 */ /* 0x040fe200078e0208 */
[----:B------:R-:W2:Y:S04]  /*09e0*/  LDG.E R2, desc[UR10][R6.64] ;  /* 0x0000000a06027981 */ /* 0x000ea8000c1e1900 */
[----:B------:R-:W2:Y:S01]  /*09f0*/  LDG.E R9, desc[UR10][R8.64] ;  /* 0x0000000a08097981 */ /* 0x000ea2000c1e1900 */
[----:B------:R-:W-:-:S03]  /*0a00*/  IMAD.WIDE R12, R15, 0x4, R10 ;  /* 0x000000040f0c7825 */ /* 0x000fc600078e020a */
[----:B------:R-:W3:Y:S04]  /*0a10*/  LDG.E R11, desc[UR10][R10.64] ;  /* 0x0000000a0a0b7981 */ /* 0x000ee8000c1e1900 */
[----:B------:R-:W3:Y:S01]  /*0a20*/  LDG.E R5, desc[UR10][R6.64+0x4] ;  /* 0x0000040a06057981 */ /* 0x000ee2000c1e1900 */
[----:B------:R-:W-:-:S03]  /*0a30*/  IMAD.WIDE R14, R15, 0x4, R12 ;  /* 0x000000040f0e7825 */ /* 0x000fc600078e020c */
[----:B------:R-:W4:Y:S04]  /*0a40*/  LDG.E R13, desc[UR10][R12.64] ;  /* 0x0000000a0c0d7981 */ /* 0x000f28000c1e1900 */
[----:B------:R-:W4:Y:S04]  /*0a50*/  LDG.E R16, desc[UR10][R6.64+0x8] ;  /* 0x0000080a06107981 */ /* 0x000f28000c1e1900 */
[----:B------:R-:W5:Y:S04]  /*0a60*/  LDG.E R15, desc[UR10][R14.64] ;  /* 0x0000000a0e0f7981 */ /* 0x000f68000c1e1900 */
[----:B------:R-:W5:Y:S01]  /*0a70*/  LDG.E R17, desc[UR10][R6.64+0xc] ;  /* 0x00000c0a06117981 */ /* 0x000f62000c1e1900 */
[----:B------:R-:W-:Y:S01]  /*0a80*/  IADD3 R3, PT, PT, R3, 0x4, RZ ;  /* 0x0000000403037810 */ /* 0x000fe20007ffe0ff */
[----:B--2---:R-:W-:-:S04]  /*0a90*/  FFMA R2, R9, R2, R28 ;  /* 0x0000000209027223 */ /* 0x004fc8000000001c */
[----:B---3--:R-:W-:-:S04]  /*0aa0*/  FFMA R2, R11, R5, R2 ;  /* 0x000000050b027223 */ /* 0x008fc80000000002 */
[----:B----4-:R-:W-:-:S04]  /*0ab0*/  FFMA R2, R13, R16, R2 ;  /* 0x000000100d027223 */ /* 0x010fc80000000002 */
[----:B-----5:R-:W-:-:S07]  /*0ac0*/  FFMA R28, R15, R17, R2 ;  /* 0x000000110f1c7223 */ /* 0x020fce0000000002 */
.L_x_4:
[----:B------:R-:W-:Y:S05]  /*0ad0*/  BRA.U !UP1, `(.L_x_0) ;  /* 0x0000000109487547 */ /* 0x000fea000b800000 */
[----:B------:R-:W0:Y:S01]  /*0ae0*/  LDC.64 R6, c[0x0][0x388] ;  /* 0x0000e200ff067b82 */ /* 0x000e220000000a00 */
[----:B------:R-:W1:Y:S01]  /*0af0*/  LDCU UR5, c[0x0][0x3a4] ;  /* 0x00007480ff0577ac */ /* 0x000e620008000800 */
[----:B------:R-:W-:-:S06]  /*0b00*/  UIADD3 UR4, UPT, UPT, -UR4, URZ, URZ ;  /* 0x000000ff04047290 */ /* 0x000fcc000fffe1ff */
[----:B------:R-:W2:Y:S01]  /*0b10*/  LDC.64 R8, c[0x0][0x380] ;  /* 0x0000e000ff087b82 */ /* 0x000ea20000000a00 */
[C---:B-1----:R-:W-:Y:S02]  /*0b20*/  IMAD R11, R3.reuse, UR5, R4 ;  /* 0x00000005030b7c24 */ /* 0x042fe4000f8e0204 */
[----:B0-----:R-:W-:-:S07]  /*0b30*/  IMAD.WIDE.U32 R6, R3, 0x4, R6 ;  /* 0x0000000403067825 */ /* 0x001fce00078e0006 */
.L_x_5:
[----:B--2---:R-:W-:Y:S01]  /*0b40*/  IMAD.WIDE R2, R11, 0x4, R8 ;  /* 0x000000040b027825 */ /* 0x004fe200078e0208 */
[----:B------:R-:W-:Y:S02]  /*0b50*/  MOV R4, R6 ;  /* 0x0000000600047202 */ /* 0x000fe40000000f00 */
[----:B------:R-:W-:-:S03]  /*0b60*/  MOV R5, R7 ;  /* 0x0000000700057202 */ /* 0x000fc60000000f00 */
[----:B------:R-:W2:Y:S04]  /*0b70*/  LDG.E R3, desc[UR10][R2.64] ;  /* 0x0000000a02037981 */ /* 0x000ea8000c1e1900 */
[----:B------:R-:W2:Y:S01]  /*0b80*/  LDG.E R4, desc[UR10][R4.64] ;  /* 0x0000000a04047981 */ /* 0x000ea2000c1e1900 */
[----:B------:R-:W-:Y:S01]  /*0b90*/  UIADD3 UR4, UPT, UPT, UR4, 0x1, URZ ;  /* 0x0000000104047890 */ /* 0x000fe2000fffe0ff */
[----:B------:R-:W-:Y:S02]  /*0ba0*/  IADD3 R6, P0, PT, R6, 0x4, RZ ;  /* 0x0000000406067810 */ /* 0x000fe40007f1e0ff */
[----:B------:R-:W-:Y:S01]  /*0bb0*/  IADD3 R11, PT, PT, R11, UR5, RZ ;  /* 0x000000050b0b7c10 */ /* 0x000fe2000fffe0ff */
[----:B------:R-:W-:Y:S01]  /*0bc0*/  UISETP.NE.AND UP0, UPT, UR4, URZ, UPT ;  /* 0x000000ff0400728c */ /* 0x000fe2000bf05270 */
[----:B------:R-:W-:Y:S01]  /*0bd0*/  IADD3.X R7, PT, PT, RZ, R7, RZ, P0, !PT ;  /* 0x00000007ff077210 */ /* 0x000fe200007fe4ff */
[----:B--2---:R-:W-:-:S07]  /*0be0*/  FFMA R28, R3, R4, R28 ;  /* 0x00000004031c7223 */ /* 0x004fce000000001c */
[----:B------:R-:W-:Y:S05]  /*0bf0*/  BRA.U UP0, `(.L_x_5) ;  /* 0xfffffffd00d07547 */ /* 0x000fea000b83ffff */
.L_x_0:
[----:B------:R-:W0:Y:S02]  /*0c00*/  LDC.64 R2, c[0x0][0x390] ;  /* 0x0000e400ff027b82 */ /* 0x000e240000000a00 */
[----:B0-----:R-:W-:-:S05]  /*0c10*/  IMAD.WIDE R2, R0, 0x4, R2 ;  /* 0x0000000400027825 */ /* 0x001fca00078e0202 */
[----:B------:R-:W-:Y:S01]  /*0c20*/  STG.E desc[UR10][R2.64], R28 ;  /* 0x0000001c02007986 */ /* 0x000fe2000c10190a */
[----:B------:R-:W-:Y:S05]  /*0c30*/  EXIT ;  /* 0x000000000000794d */ /* 0x000fea0003800000 */
.L_x_6:
[----:B------:R-:W-:-:S00]  /*0c40*/  BRA `(.L_x_6) ;  /* 0xfffffffc00fc7947 */ /* 0x000fc0000383ffff */
[----:B------:R-:W-:-:S00]  /*0c50*/  NOP ;  /* 0x0000000000007918 */ /* 0x000fc00000000000 */
        /* <DEDUP_REMOVED lines=10> */
.L_x_7:


//--------------------- .nv.shared.reserved.0     --------------------------
	.section	.nv.shared.reserved.0,"aw",@nobits
	.weak		__nv_reservedSMEM_offset_0_alias
	.size		__nv_reservedSMEM_offset_0_alias, 0, 64
	.other		__nv_reservedSMEM_offset_0_alias,@"STO_CUDA_RESERVED_SHARED STV_DEFAULT"
__nv_reservedSMEM_offset_0_alias:
	.zero		0
	.zero		64


//--------------------- .nv.constant0._Z24matrix_vector_dot_kernelPKfS0_Pfiiii --------------------------
	.section	.nv.constant0._Z24matrix_vector_dot_kernelPKfS0_Pfiiii,"a",@progbits
	.sectionflags	@""
	.align	4
.nv.constant0._Z24matrix_vector_dot_kernelPKfS0_Pfiiii:
	.zero		936


//--------------------- SYMBOLS --------------------------

	.type		.nv.reservedSmem.offset0,@object
	.size		.nv.reservedSmem.offset0,0x4
